//
// Generated by NVIDIA NVVM Compiler
//
// Compiler Build ID: CL-36424714
// Cuda compilation tools, release 13.0, V13.0.88
// Based on NVVM 20.0.0
//

.version 9.0
.target sm_100
.address_size 64


.entry _Z14timedReductionPKfPfPl(
	.param .u64 .ptr .align 1 _Z14timedReductionPKfPfPl_param_0,
	.param .u64 .ptr .align 1 _Z14timedReductionPKfPfPl_param_1,
	.param .u64 .ptr .align 1 _Z14timedReductionPKfPfPl_param_2
)
{
	.reg .b64 	%rd<5>;

	ld.param.u64 	%rd3, [_Z14timedReductionPKfPfPl_param_2];
	cvta.to.global.u64 	%rd4, %rd3;
	// begin inline asm
	mov.u64 	%rd1, %clock64;
	// end inline asm
	st.global.u64 	[%rd4], %rd1;
	// begin inline asm
	mov.u64 	%rd2, %clock64;
	// end inline asm
	ret;

}


// ===== COMPILED SASS (sm_100) =====

	.target	sm_100

	.elftype	@"ET_EXEC"


//--------------------- .note.nv.tkinfo           --------------------------
	.section	.note.nv.tkinfo,"",@"SHT_NOTE"
	.sectionflags	@"SHF_NOTE_NV_TKINFO"
	.tkinfo
        /*0018*/ 	.word	0x00000002
        /*0030*/ 	.string	""
        /*0030*/ 	.string	"ptxas"
        /*0030*/ 	.string	"Cuda compilation tools, release 13.0, V13.0.88"
        /*0030*/ 	.string	"Build cuda_13.0.r13.0/compiler.36424714_0"
        /*0030*/ 	.string	"-arch sm_100 -m 64 "



//--------------------- .note.nv.cuinfo           --------------------------
	.section	.note.nv.cuinfo,"",@"SHT_NOTE"
	.sectionflags	@"SHF_NOTE_NV_CUINFO"
        /*0018*/ 	.short	0x0002
        /*001a*/ 	.short	0x0064
        /*001c*/ 	.short	0x0082
	.zero		2


//--------------------- .nv.info                  --------------------------
	.section	.nv.info,"",@"SHT_CUDA_INFO"
	.align	4


	//----- nvinfo : EIATTR_REGCOUNT
	.align		4
        /*0000*/ 	.byte	0x04, 0x2f
        /*0002*/ 	.short	(.L_1 - .L_0)
	.align		4
.L_0:
        /*0004*/ 	.word	index@(_Z14timedReductionPKfPfPl)
        /*0008*/ 	.word	0x00000008


	//----- nvinfo : EIATTR_FRAME_SIZE
	.align		4
.L_1:
        /*000c*/ 	.byte	0x04, 0x11
        /*000e*/ 	.short	(.L_3 - .L_2)
	.align		4
.L_2:
        /*0010*/ 	.word	index@(_Z14timedReductionPKfPfPl)
        /*0014*/ 	.word	0x00000000


	//----- nvinfo : EIATTR_MIN_STACK_SIZE
	.align		4
.L_3:
        /*0018*/ 	.byte	0x04, 0x12
        /*001a*/ 	.short	(.L_5 - .L_4)
	.align		4
.L_4:
        /*001c*/ 	.word	index@(_Z14timedReductionPKfPfPl)
        /*0020*/ 	.word	0x00000000
.L_5:


//--------------------- .nv.compat                --------------------------
	.section	.nv.compat,"",@"SHT_CUDA_COMPAT_INFO"
	.align	4
        /*0000*/ 	.byte	0x02, 0x09, 0x00, 0x00, 0x02, 0x02, 0x01, 0x00, 0x02, 0x05, 0x05, 0x00, 0x03, 0x07, 0x01, 0x01
        /*0010*/ 	.byte	0x02, 0x03, 0x00, 0x00, 0x02, 0x06, 0x01, 0x00, 0x04, 0x0b, 0x08, 0x00, 0x09, 0x00, 0x00, 0x00
        /*0020*/ 	.byte	0x00, 0x00, 0x00, 0x00


//--------------------- .nv.info._Z14timedReductionPKfPfPl --------------------------
	.section	.nv.info._Z14timedReductionPKfPfPl,"",@"SHT_CUDA_INFO"
	.sectionflags	@""
	.align	4


	//----- nvinfo : EIATTR_CUDA_API_VERSION
	.align		4
        /*0000*/ 	.byte	0x04, 0x37
        /*0002*/ 	.short	(.L_7 - .L_6)
.L_6:
        /*0004*/ 	.word	0x00000082


	//----- nvinfo : EIATTR_KPARAM_INFO
	.align		4
.L_7:
        /*0008*/ 	.byte	0x04, 0x17
        /*000a*/ 	.short	(.L_9 - .L_8)
.L_8:
        /*000c*/ 	.word	0x00000000
        /*0010*/ 	.short	0x0002
        /*0012*/ 	.short	0x0010
        /*0014*/ 	.byte	0x00, 0xf5, 0x21, 0x00


	//----- nvinfo : EIATTR_KPARAM_INFO
	.align		4
.L_9:
        /*0018*/ 	.byte	0x04, 0x17
        /*001a*/ 	.short	(.L_11 - .L_10)
.L_10:
        /*001c*/ 	.word	0x00000000
        /*0020*/ 	.short	0x0001
        /*0022*/ 	.short	0x0008
        /*0024*/ 	.byte	0x00, 0xf5, 0x21, 0x00


	//----- nvinfo : EIATTR_KPARAM_INFO
	.align		4
.L_11:
        /*0028*/ 	.byte	0x04, 0x17
        /*002a*/ 	.short	(.L_13 - .L_12)
.L_12:
        /*002c*/ 	.word	0x00000000
        /*0030*/ 	.short	0x0000
        /*0032*/ 	.short	0x0000
        /*0034*/ 	.byte	0x00, 0xf5, 0x21, 0x00


	//----- nvinfo : EIATTR_SPARSE_MMA_MASK
	.align		4
.L_13:
        /*0038*/ 	.byte	0x03, 0x50
        /*003a*/ 	.short	0x0000


	//----- nvinfo : EIATTR_MAXREG_COUNT
	.align		4
        /*003c*/ 	.byte	0x03, 0x1b
        /*003e*/ 	.short	0x00ff


	//----- nvinfo : EIATTR_MERCURY_ISA_VERSION
	.align		4
        /*0040*/ 	.byte	0x03, 0x5f
        /*0042*/ 	.short	0x0101


	//----- nvinfo : EIATTR_VRC_CTA_INIT_COUNT
	.align		4
        /*0044*/ 	.byte	0x02, 0x4a
	.zero		1
	.zero		1


	//----- nvinfo : EIATTR_EXIT_INSTR_OFFSETS
	.align		4
        /*0048*/ 	.byte	0x04, 0x1c
        /*004a*/ 	.short	(.L_15 - .L_14)


	//   ....[0]....
.L_14:
        /*004c*/ 	.word	0x00000060


	//----- nvinfo : EIATTR_CBANK_PARAM_SIZE
	.align		4
.L_15:
        /*0050*/ 	.byte	0x03, 0x19
        /*0052*/ 	.short	0x0018


	//----- nvinfo : EIATTR_PARAM_CBANK
	.align		4
        /*0054*/ 	.byte	0x04, 0x0a
        /*0056*/ 	.short	(.L_17 - .L_16)
	.align		4
.L_16:
        /*0058*/ 	.word	index@(.nv.constant0._Z14timedReductionPKfPfPl)
        /*005c*/ 	.short	0x0380
        /*005e*/ 	.short	0x0018


	//----- nvinfo : EIATTR_SW_WAR
	.align		4
.L_17:
        /*0060*/ 	.byte	0x04, 0x36
        /*0062*/ 	.short	(.L_19 - .L_18)
.L_18:
        /*0064*/ 	.word	0x00000008
.L_19:


//--------------------- .nv.callgraph             --------------------------
	.section	.nv.callgraph,"",@"SHT_CUDA_CALLGRAPH"
	.align	4
	.sectionentsize	8
	.align		4
        /*0000*/ 	.word	0x00000000
	.align		4
        /*0004*/ 	.word	0xffffffff
	.align		4
        /*0008*/ 	.word	0x00000000
	.align		4
        /*000c*/ 	.word	0xfffffffe
	.align		4
        /*0010*/ 	.word	0x00000000
	.align		4
        /*0014*/ 	.word	0xfffffffd
	.align		4
        /*0018*/ 	.word	0x00000000
	.align		4
        /*001c*/ 	.word	0xfffffffc


//--------------------- .text._Z14timedReductionPKfPfPl --------------------------
	.section	.text._Z14timedReductionPKfPfPl,"ax",@progbits
	.align	128
.text._Z14timedReductionPKfPfPl:
        .type           _Z14timedReductionPKfPfPl,@function
        .size           _Z14timedReductionPKfPfPl,(.L_x_1 - _Z14timedReductionPKfPfPl)
        .other          _Z14timedReductionPKfPfPl,@"STO_CUDA_ENTRY STV_DEFAULT"
_Z14timedReductionPKfPfPl:
[----:B------:R-:W-:Y:S01]  /*0000*/  LDC R1, c[0x0][0x37c] ;  /* 0x0000df00ff017b82 */ /* 0x000fe20000000800 */
[----:B------:R-:W0:Y:S01]  /*0010*/  LDCU.64 UR4, c[0x0][0x358] ;  /* 0x00006b00ff0477ac */ /* 0x000e220008000a00 */
[----:B------:R-:W-:Y:S01]  /*0020*/  NOP ;  /* 0x0000000000007918 */ /* 0x000fe20000000000 */
[----:B------:R-:W-:-:S05]  /*0030*/  CS2R R4, SR_CLOCKLO ;  /* 0x0000000000047805 */ /* 0x000fca0000015000 */
[----:B------:R-:W0:Y:S02]  /*0040*/  LDC.64 R2, c[0x0][0x390] ;  /* 0x0000e400ff027b82 */ /* 0x000e240000000a00 */
[----:B0-----:R-:W-:Y:S01]  /*0050*/  STG.E.64 desc[UR4][R2.64], R4 ;  /* 0x0000000402007986 */ /* 0x001fe2000c101b04 */
[----:B------:R-:W-:Y:S05]  /*0060*/  EXIT ;  /* 0x000000000000794d */ /* 0x000fea0003800000 */
.L_x_0:
[----:B------:R-:W-:-:S00]  /*0070*/  BRA `(.L_x_0) ;  /* 0xfffffffc00fc7947 */ /* 0x000fc0000383ffff */
[----:B------:R-:W-:-:S00]  /*0080*/  NOP ;  /* 0x0000000000007918 */ /* 0x000fc00000000000 */
[----:B------:R-:W-:-:S00]  /*0090*/  NOP ;  /* 0x0000000000007918 */ /* 0x000fc00000000000 */
[----:B------:R-:W-:-:S00]  /*00a0*/  NOP ;  /* 0x0000000000007918 */ /* 0x000fc00000000000 */
[----:B------:R-:W-:-:S00]  /*00b0*/  NOP ;  /* 0x0000000000007918 */ /* 0x000fc00000000000 */
[----:B------:R-:W-:-:S00]  /*00c0*/  NOP ;  /* 0x0000000000007918 */ /* 0x000fc00000000000 */
[----:B------:R-:W-:-:S00]  /*00d0*/  NOP ;  /* 0x0000000000007918 */ /* 0x000fc00000000000 */
[----:B------:R-:W-:-:S00]  /*00e0*/  NOP ;  /* 0x0000000000007918 */ /* 0x000fc00000000000 */
[----:B------:R-:W-:-:S00]  /*00f0*/  NOP ;  /* 0x0000000000007918 */ /* 0x000fc00000000000 */
.L_x_1:


//--------------------- .nv.shared.reserved.0     --------------------------
	.section	.nv.shared.reserved.0,"aw",@nobits
	.weak		__nv_reservedSMEM_offset_0_alias
	.size		__nv_reservedSMEM_offset_0_alias, 0, 64
	.other		__nv_reservedSMEM_offset_0_alias,@"STO_CUDA_RESERVED_SHARED STV_DEFAULT"
__nv_reservedSMEM_offset_0_alias:
	.zero		0
	.zero		64


//--------------------- .nv.constant0._Z14timedReductionPKfPfPl --------------------------
	.section	.nv.constant0._Z14timedReductionPKfPfPl,"a",@progbits
	.sectionflags	@""
	.align	4
.nv.constant0._Z14timedReductionPKfPfPl:
	.zero		920


//--------------------- SYMBOLS --------------------------

	.type		.nv.reservedSmem.offset0,@object
	.size		.nv.reservedSmem.offset0,0x4
